//
// Generated by NVIDIA NVVM Compiler
//
// Compiler Build ID: CL-36424714
// Cuda compilation tools, release 13.0, V13.0.88
// Based on NVVM 20.0.0
//

.version 9.0
.target sm_100
.address_size 64

	// .globl	staggered_sharp

.visible .entry staggered_sharp(
	.param .u64 .ptr .align 1 staggered_sharp_param_0,
	.param .f32 staggered_sharp_param_1
)
{
	.reg .b32 	%r<5>;
	.reg .b32 	%f<4>;
	.reg .b64 	%rd<5>;

	ld.param.u64 	%rd1, [staggered_sharp_param_0];
	ld.param.f32 	%f1, [staggered_sharp_param_1];
	cvta.to.global.u64 	%rd2, %rd1;
	mov.u32 	%r1, %ntid.x;
	mov.u32 	%r2, %ctaid.x;
	mov.u32 	%r3, %tid.x;
	mad.lo.s32 	%r4, %r1, %r2, %r3;
	mul.wide.s32 	%rd3, %r4, 4;
	add.s64 	%rd4, %rd2, %rd3;
	ld.global.f32 	%f2, [%rd4];
	div.rn.f32 	%f3, %f2, %f1;
	st.global.f32 	[%rd4], %f3;
	ret;

}


// ===== COMPILED SASS (sm_100) =====

	.target	sm_100

	.elftype	@"ET_EXEC"


//--------------------- .note.nv.tkinfo           --------------------------
	.section	.note.nv.tkinfo,"",@"SHT_NOTE"
	.sectionflags	@"SHF_NOTE_NV_TKINFO"
	.tkinfo
        /*0018*/ 	.word	0x00000002
        /*0030*/ 	.string	""
        /*0030*/ 	.string	"ptxas"
        /*0030*/ 	.string	"Cuda compilation tools, release 13.0, V13.0.88"
        /*0030*/ 	.string	"Build cuda_13.0.r13.0/compiler.36424714_0"
        /*0030*/ 	.string	"-arch sm_100 -m 64 "



//--------------------- .note.nv.cuinfo           --------------------------
	.section	.note.nv.cuinfo,"",@"SHT_NOTE"
	.sectionflags	@"SHF_NOTE_NV_CUINFO"
        /*0018*/ 	.short	0x0002
        /*001a*/ 	.short	0x0064
        /*001c*/ 	.short	0x0082
	.zero		2


//--------------------- .nv.info                  --------------------------
	.section	.nv.info,"",@"SHT_CUDA_INFO"
	.align	4


	//----- nvinfo : EIATTR_REGCOUNT
	.align		4
        /*0000*/ 	.byte	0x04, 0x2f
        /*0002*/ 	.short	(.L_1 - .L_0)
	.align		4
.L_0:
        /*0004*/ 	.word	index@(staggered_sharp)
        /*0008*/ 	.word	0x00000010


	//----- nvinfo : EIATTR_FRAME_SIZE
	.align		4
.L_1:
        /*000c*/ 	.byte	0x04, 0x11
        /*000e*/ 	.short	(.L_3 - .L_2)
	.align		4
.L_2:
        /*0010*/ 	.word	index@($__internal_0_$__cuda_sm3x_div_rn_noftz_f32_slowpath)
        /*0014*/ 	.word	0x00000000


	//----- nvinfo : EIATTR_FRAME_SIZE
	.align		4
.L_3:
        /*0018*/ 	.byte	0x04, 0x11
        /*001a*/ 	.short	(.L_5 - .L_4)
	.align		4
.L_4:
        /*001c*/ 	.word	index@(staggered_sharp)
        /*0020*/ 	.word	0x00000000


	//----- nvinfo : EIATTR_MIN_STACK_SIZE
	.align		4
.L_5:
        /*0024*/ 	.byte	0x04, 0x12
        /*0026*/ 	.short	(.L_7 - .L_6)
	.align		4
.L_6:
        /*0028*/ 	.word	index@(staggered_sharp)
        /*002c*/ 	.word	0x00000000
.L_7:


//--------------------- .nv.compat                --------------------------
	.section	.nv.compat,"",@"SHT_CUDA_COMPAT_INFO"
	.align	4
        /*0000*/ 	.byte	0x02, 0x09, 0x00, 0x00, 0x02, 0x02, 0x01, 0x00, 0x02, 0x05, 0x05, 0x00, 0x03, 0x07, 0x01, 0x01
        /*0010*/ 	.byte	0x02, 0x03, 0x00, 0x00, 0x02, 0x06, 0x01, 0x00, 0x04, 0x0b, 0x08, 0x00, 0x01, 0x00, 0x00, 0x00
        /*0020*/ 	.byte	0x00, 0x00, 0x00, 0x00


//--------------------- .nv.info.staggered_sharp  --------------------------
	.section	.nv.info.staggered_sharp,"",@"SHT_CUDA_INFO"
	.sectionflags	@""
	.align	4


	//----- nvinfo : EIATTR_CUDA_API_VERSION
	.align		4
        /*0000*/ 	.byte	0x04, 0x37
        /*0002*/ 	.short	(.L_9 - .L_8)
.L_8:
        /*0004*/ 	.word	0x00000082


	//----- nvinfo : EIATTR_KPARAM_INFO
	.align		4
.L_9:
        /*0008*/ 	.byte	0x04, 0x17
        /*000a*/ 	.short	(.L_11 - .L_10)
.L_10:
        /*000c*/ 	.word	0x00000000
        /*0010*/ 	.short	0x0001
        /*0012*/ 	.short	0x0008
        /*0014*/ 	.byte	0x00, 0xf0, 0x11, 0x00


	//----- nvinfo : EIATTR_KPARAM_INFO
	.align		4
.L_11:
        /*0018*/ 	.byte	0x04, 0x17
        /*001a*/ 	.short	(.L_13 - .L_12)
.L_12:
        /*001c*/ 	.word	0x00000000
        /*0020*/ 	.short	0x0000
        /*0022*/ 	.short	0x0000
        /*0024*/ 	.byte	0x00, 0xf5, 0x21, 0x00


	//----- nvinfo : EIATTR_SPARSE_MMA_MASK
	.align		4
.L_13:
        /*0028*/ 	.byte	0x03, 0x50
        /*002a*/ 	.short	0x0000


	//----- nvinfo : EIATTR_MAXREG_COUNT
	.align		4
        /*002c*/ 	.byte	0x03, 0x1b
        /*002e*/ 	.short	0x00ff


	//----- nvinfo : EIATTR_MERCURY_ISA_VERSION
	.align		4
        /*0030*/ 	.byte	0x03, 0x5f
        /*0032*/ 	.short	0x0101


	//----- nvinfo : EIATTR_VRC_CTA_INIT_COUNT
	.align		4
        /*0034*/ 	.byte	0x02, 0x4a
	.zero		1
	.zero		1


	//----- nvinfo : EIATTR_EXIT_INSTR_OFFSETS
	.align		4
        /*0038*/ 	.byte	0x04, 0x1c
        /*003a*/ 	.short	(.L_15 - .L_14)


	//   ....[0]....
.L_14:
        /*003c*/ 	.word	0x00000180


	//----- nvinfo : EIATTR_CRS_STACK_SIZE
	.align		4
.L_15:
        /*0040*/ 	.byte	0x04, 0x1e
        /*0042*/ 	.short	(.L_17 - .L_16)
.L_16:
        /*0044*/ 	.word	0x00000000


	//----- nvinfo : EIATTR_CBANK_PARAM_SIZE
	.align		4
.L_17:
        /*0048*/ 	.byte	0x03, 0x19
        /*004a*/ 	.short	0x000c


	//----- nvinfo : EIATTR_PARAM_CBANK
	.align		4
        /*004c*/ 	.byte	0x04, 0x0a
        /*004e*/ 	.short	(.L_19 - .L_18)
	.align		4
.L_18:
        /*0050*/ 	.word	index@(.nv.constant0.staggered_sharp)
        /*0054*/ 	.short	0x0380
        /*0056*/ 	.short	0x000c


	//----- nvinfo : EIATTR_SW_WAR
	.align		4
.L_19:
        /*0058*/ 	.byte	0x04, 0x36
        /*005a*/ 	.short	(.L_21 - .L_20)
.L_20:
        /*005c*/ 	.word	0x00000008
.L_21:


//--------------------- .nv.callgraph             --------------------------
	.section	.nv.callgraph,"",@"SHT_CUDA_CALLGRAPH"
	.align	4
	.sectionentsize	8
	.align		4
        /*0000*/ 	.word	0x00000000
	.align		4
        /*0004*/ 	.word	0xffffffff
	.align		4
        /*0008*/ 	.word	0x00000000
	.align		4
        /*000c*/ 	.word	0xfffffffe
	.align		4
        /*0010*/ 	.word	0x00000000
	.align		4
        /*0014*/ 	.word	0xfffffffd
	.align		4
        /*0018*/ 	.word	0x00000000
	.align		4
        /*001c*/ 	.word	0xfffffffc


//--------------------- .text.staggered_sharp     --------------------------
	.section	.text.staggered_sharp,"ax",@progbits
	.align	128
        .global         staggered_sharp
        .type           staggered_sharp,@function
        .size           staggered_sharp,(.L_x_14 - staggered_sharp)
        .other          staggered_sharp,@"STO_CUDA_ENTRY STV_DEFAULT"
staggered_sharp:
.text.staggered_sharp:
[----:B------:R-:W-:Y:S01]  /*0000*/  LDC R1, c[0x0][0x37c] ;  /* 0x0000df00ff017b82 */ /* 0x000fe20000000800 */
[----:B------:R-:W0:Y:S07]  /*0010*/  S2R R3, SR_CTAID.X ;  /* 0x0000000000037919 */ /* 0x000e2e0000002500 */
[----:B------:R-:W1:Y:S01]  /*0020*/  LDC.64 R4, c[0x0][0x380] ;  /* 0x0000e000ff047b82 */ /* 0x000e620000000a00 */
[----:B------:R-:W0:Y:S01]  /*0030*/  LDCU UR6, c[0x0][0x360] ;  /* 0x00006c00ff0677ac */ /* 0x000e220008000800 */
[----:B------:R-:W0:Y:S01]  /*0040*/  S2R R0, SR_TID.X ;  /* 0x0000000000007919 */ /* 0x000e220000002100 */
[----:B------:R-:W2:Y:S05]  /*0050*/  LDCU.64 UR4, c[0x0][0x358] ;  /* 0x00006b00ff0477ac */ /* 0x000eaa0008000a00 */
[----:B------:R-:W3:Y:S01]  /*0060*/  LDC R7, c[0x0][0x388] ;  /* 0x0000e200ff077b82 */ /* 0x000ee20000000800 */
[----:B0-----:R-:W-:-:S04]  /*0070*/  IMAD R3, R3, UR6, R0 ;  /* 0x0000000603037c24 */ /* 0x001fc8000f8e0200 */
[----:B-1----:R-:W-:-:S05]  /*0080*/  IMAD.WIDE R4, R3, 0x4, R4 ;  /* 0x0000000403047825 */ /* 0x002fca00078e0204 */
[----:B--2---:R-:W2:Y:S01]  /*0090*/  LDG.E R0, desc[UR4][R4.64] ;  /* 0x0000000404007981 */ /* 0x004ea2000c1e1900 */
[----:B---3--:R-:W0:Y:S01]  /*00a0*/  MUFU.RCP R2, R7 ;  /* 0x0000000700027308 */ /* 0x008e220000001000 */
[----:B------:R-:W-:Y:S01]  /*00b0*/  BSSY.RECONVERGENT B0, `(.L_x_0) ;  /* 0x000000b000007945 */ /* 0x000fe20003800200 */
[----:B0-----:R-:W-:-:S04]  /*00c0*/  FFMA R3, R2, -R7, 1 ;  /* 0x3f80000002037423 */ /* 0x001fc80000000807 */
[----:B------:R-:W-:Y:S02]  /*00d0*/  FFMA R3, R2, R3, R2 ;  /* 0x0000000302037223 */ /* 0x000fe40000000002 */
[----:B--2---:R-:W0:Y:S02]  /*00e0*/  FCHK P0, R0, R7 ;  /* 0x0000000700007302 */ /* 0x004e240000000000 */
[----:B------:R-:W-:-:S04]  /*00f0*/  FFMA R2, R0, R3, RZ ;  /* 0x0000000300027223 */ /* 0x000fc800000000ff */
[----:B------:R-:W-:-:S04]  /*0100*/  FFMA R6, R2, -R7, R0 ;  /* 0x8000000702067223 */ /* 0x000fc80000000000 */
[----:B------:R-:W-:Y:S01]  /*0110*/  FFMA R3, R3, R6, R2 ;  /* 0x0000000603037223 */ /* 0x000fe20000000002 */
[----:B0-----:R-:W-:Y:S06]  /*0120*/  @!P0 BRA `(.L_x_1) ;  /* 0x00000000000c8947 */ /* 0x001fec0003800000 */
[----:B------:R-:W-:-:S07]  /*0130*/  MOV R2, 0x150 ;  /* 0x0000015000027802 */ /* 0x000fce0000000f00 */
[----:B------:R-:W-:Y:S05]  /*0140*/  CALL.REL.NOINC `($__internal_0_$__cuda_sm3x_div_rn_noftz_f32_slowpath) ;  /* 0x0000000000107944 */ /* 0x000fea0003c00000 */
[----:B------:R-:W-:-:S07]  /*0150*/  IMAD.MOV.U32 R3, RZ, RZ, R0 ;  /* 0x000000ffff037224 */ /* 0x000fce00078e0000 */
.L_x_1:
[----:B------:R-:W-:Y:S05]  /*0160*/  BSYNC.RECONVERGENT B0 ;  /* 0x0000000000007941 */ /* 0x000fea0003800200 */
.L_x_0:
[----:B------:R-:W-:Y:S01]  /*0170*/  STG.E desc[UR4][R4.64], R3 ;  /* 0x0000000304007986 */ /* 0x000fe2000c101904 */
[----:B------:R-:W-:Y:S05]  /*0180*/  EXIT ;  /* 0x000000000000794d */ /* 0x000fea0003800000 */
        .weak           $__internal_0_$__cuda_sm3x_div_rn_noftz_f32_slowpath
        .type           $__internal_0_$__cuda_sm3x_div_rn_noftz_f32_slowpath,@function
        .size           $__internal_0_$__cuda_sm3x_div_rn_noftz_f32_slowpath,(.L_x_14 - $__internal_0_$__cuda_sm3x_div_rn_noftz_f32_slowpath)
$__internal_0_$__cuda_sm3x_div_rn_noftz_f32_slowpath:
[----:B------:R-:W0:Y:S01]  /*0190*/  LDC R3, c[0x0][0x388] ;  /* 0x0000e200ff037b82 */ /* 0x000e220000000800 */
[--C-:B------:R-:W-:Y:S01]  /*01a0*/  SHF.R.U32.HI R6, RZ, 0x17, R0.reuse ;  /* 0x00000017ff067819 */ /* 0x100fe20000011600 */
[----:B------:R-:W1:Y:S01]  /*01b0*/  LDCU UR6, c[0x0][0x388] ;  /* 0x00007100ff0677ac */ /* 0x000e620008000800 */
[----:B------:R-:W-:Y:S01]  /*01c0*/  BSSY.RECONVERGENT B1, `(.L_x_2) ;  /* 0x0000064000017945 */ /* 0x000fe20003800200 */
[----:B------:R-:W-:Y:S01]  /*01d0*/  IMAD.MOV.U32 R8, RZ, RZ, R0 ;  /* 0x000000ffff087224 */ /* 0x000fe200078e0000 */
[----:B------:R-:W-:-:S05]  /*01e0*/  LOP3.LUT R6, R6, 0xff, RZ, 0xc0, !PT ;  /* 0x000000ff06067812 */ /* 0x000fca00078ec0ff */
[----:B------:R-:W-:Y:S02]  /*01f0*/  VIADD R11, R6, 0xffffffff ;  /* 0xffffffff060b7836 */ /* 0x000fe40000000000 */
[----:B-1----:R-:W-:Y:S01]  /*0200*/  IMAD.U32 R9, RZ, RZ, UR6 ;  /* 0x00000006ff097e24 */ /* 0x002fe2000f8e00ff */
[----:B0-----:R-:W-:-:S04]  /*0210*/  SHF.R.U32.HI R7, RZ, 0x17, R3 ;  /* 0x00000017ff077819 */ /* 0x001fc80000011603 */
[----:B------:R-:W-:-:S05]  /*0220*/  LOP3.LUT R7, R7, 0xff, RZ, 0xc0, !PT ;  /* 0x000000ff07077812 */ /* 0x000fca00078ec0ff */
[----:B------:R-:W-:-:S05]  /*0230*/  VIADD R12, R7, 0xffffffff ;  /* 0xffffffff070c7836 */ /* 0x000fca0000000000 */
[----:B------:R-:W-:-:S04]  /*0240*/  ISETP.GT.U32.AND P0, PT, R12, 0xfd, PT ;  /* 0x000000fd0c00780c */ /* 0x000fc80003f04070 */
[----:B------:R-:W-:-:S13]  /*0250*/  ISETP.GT.U32.OR P0, PT, R11, 0xfd, P0 ;  /* 0x000000fd0b00780c */ /* 0x000fda0000704470 */
[----:B------:R-:W-:Y:S01]  /*0260*/  @!P0 IMAD.MOV.U32 R10, RZ, RZ, RZ ;  /* 0x000000ffff0a8224 */ /* 0x000fe200078e00ff */
[----:B------:R-:W-:Y:S06]  /*0270*/  @!P0 BRA `(.L_x_3) ;  /* 0x00000000005c8947 */ /* 0x000fec0003800000 */
[----:B------:R-:W-:Y:S02]  /*0280*/  FSETP.GTU.FTZ.AND P1, PT, |R3|, +INF , PT ;  /* 0x7f8000000300780b */ /* 0x000fe40003f3c200 */
[----:B------:R-:W-:-:S04]  /*0290*/  FSETP.GTU.FTZ.AND P0, PT, |R0|, +INF , PT ;  /* 0x7f8000000000780b */ /* 0x000fc80003f1c200 */
[----:B------:R-:W-:-:S13]  /*02a0*/  PLOP3.LUT P0, PT, P0, P1, PT, 0xf8, 0x8f ;  /* 0x00000000008f781c */ /* 0x000fda0000703f70 */
[----:B------:R-:W-:Y:S05]  /*02b0*/  @P0 BRA `(.L_x_4) ;  /* 0x00000004004c0947 */ /* 0x000fea0003800000 */
[----:B------:R-:W-:-:S13]  /*02c0*/  LOP3.LUT P0, RZ, R9, 0x7fffffff, R8, 0xc8, !PT ;  /* 0x7fffffff09ff7812 */ /* 0x000fda000780c808 */
[----:B------:R-:W-:Y:S05]  /*02d0*/  @!P0 BRA `(.L_x_5) ;  /* 0x00000004003c8947 */ /* 0x000fea0003800000 */
[C---:B------:R-:W-:Y:S02]  /*02e0*/  FSETP.NEU.FTZ.AND P2, PT, |R0|.reuse, +INF , PT ;  /* 0x7f8000000000780b */ /* 0x040fe40003f5d200 */
[----:B------:R-:W-:Y:S02]  /*02f0*/  FSETP.NEU.FTZ.AND P1, PT, |R3|, +INF , PT ;  /* 0x7f8000000300780b */ /* 0x000fe40003f3d200 */
[----:B------:R-:W-:-:S11]  /*0300*/  FSETP.NEU.FTZ.AND P0, PT, |R0|, +INF , PT ;  /* 0x7f8000000000780b */ /* 0x000fd60003f1d200 */
[----:B------:R-:W-:Y:S05]  /*0310*/  @!P1 BRA !P2, `(.L_x_5) ;  /* 0x00000004002c9947 */ /* 0x000fea0005000000 */
[----:B------:R-:W-:-:S04]  /*0320*/  LOP3.LUT P2, RZ, R8, 0x7fffffff, RZ, 0xc0, !PT ;  /* 0x7fffffff08ff7812 */ /* 0x000fc8000784c0ff */
[----:B------:R-:W-:-:S13]  /*0330*/  PLOP3.LUT P1, PT, P1, P2, PT, 0x2f, 0xf2 ;  /* 0x0000000000f2781c */ /* 0x000fda0000f24577 */
[----:B------:R-:W-:Y:S05]  /*0340*/  @P1 BRA `(.L_x_6) ;  /* 0x0000000400181947 */ /* 0x000fea0003800000 */
[----:B------:R-:W-:-:S04]  /*0350*/  LOP3.LUT P1, RZ, R9, 0x7fffffff, RZ, 0xc0, !PT ;  /* 0x7fffffff09ff7812 */ /* 0x000fc8000782c0ff */
[----:B------:R-:W-:-:S13]  /*0360*/  PLOP3.LUT P0, PT, P0, P1, PT, 0x2f, 0xf2 ;  /* 0x0000000000f2781c */ /* 0x000fda0000702577 */
[----:B------:R-:W-:Y:S05]  /*0370*/  @P0 BRA `(.L_x_7) ;  /* 0x0000000400000947 */ /* 0x000fea0003800000 */
[----:B------:R-:W-:Y:S02]  /*0380*/  ISETP.GE.AND P0, PT, R11, RZ, PT ;  /* 0x000000ff0b00720c */ /* 0x000fe40003f06270 */
[----:B------:R-:W-:-:S11]  /*0390*/  ISETP.GE.AND P1, PT, R12, RZ, PT ;  /* 0x000000ff0c00720c */ /* 0x000fd60003f26270 */
[----:B------:R-:W-:Y:S02]  /*03a0*/  @P0 IMAD.MOV.U32 R10, RZ, RZ, RZ ;  /* 0x000000ffff0a0224 */ /* 0x000fe400078e00ff */
[----:B------:R-:W-:Y:S01]  /*03b0*/  @!P0 FFMA R8, R0, 1.84467440737095516160e+19, RZ ;  /* 0x5f80000000088823 */ /* 0x000fe200000000ff */
[----:B------:R-:W-:Y:S02]  /*03c0*/  @!P0 IMAD.MOV.U32 R10, RZ, RZ, -0x40 ;  /* 0xffffffc0ff0a8424 */ /* 0x000fe400078e00ff */
[----:B------:R-:W-:Y:S02]  /*03d0*/  @!P1 FFMA R9, R3, 1.84467440737095516160e+19, RZ ;  /* 0x5f80000003099823 */ /* 0x000fe400000000ff */
[----:B------:R-:W-:-:S07]  /*03e0*/  @!P1 VIADD R10, R10, 0x40 ;  /* 0x000000400a0a9836 */ /* 0x000fce0000000000 */
.L_x_3:
[----:B------:R-:W-:Y:S01]  /*03f0*/  LEA R0, R7, 0xc0800000, 0x17 ;  /* 0xc080000007007811 */ /* 0x000fe200078eb8ff */
[----:B------:R-:W-:Y:S01]  /*0400*/  VIADD R6, R6, 0xffffff81 ;  /* 0xffffff8106067836 */ /* 0x000fe20000000000 */
[----:B------:R-:W-:Y:S03]  /*0410*/  BSSY.RECONVERGENT B2, `(.L_x_8) ;  /* 0x0000035000027945 */ /* 0x000fe60003800200 */
[----:B------:R-:W-:Y:S01]  /*0420*/  IMAD.IADD R9, R9, 0x1, -R0 ;  /* 0x0000000109097824 */ /* 0x000fe200078e0a00 */
[C---:B------:R-:W-:Y:S01]  /*0430*/  IADD3 R7, PT, PT, R6.reuse, 0x7f, -R7 ;  /* 0x0000007f06077810 */ /* 0x040fe20007ffe807 */
[----:B------:R-:W-:Y:S02]  /*0440*/  IMAD R0, R6, -0x800000, R8 ;  /* 0xff80000006007824 */ /* 0x000fe400078e0208 */
[----:B------:R-:W0:Y:S01]  /*0450*/  MUFU.RCP R3, R9 ;  /* 0x0000000900037308 */ /* 0x000e220000001000 */
[----:B------:R-:W-:Y:S01]  /*0460*/  FADD.FTZ R11, -R9, -RZ ;  /* 0x800000ff090b7221 */ /* 0x000fe20000010100 */
[----:B------:R-:W-:-:S03]  /*0470*/  IMAD.IADD R7, R7, 0x1, R10 ;  /* 0x0000000107077824 */ /* 0x000fc600078e020a */
[----:B0-----:R-:W-:-:S04]  /*0480*/  FFMA R12, R3, R11, 1 ;  /* 0x3f800000030c7423 */ /* 0x001fc8000000000b */
[----:B------:R-:W-:-:S04]  /*0490*/  FFMA R12, R3, R12, R3 ;  /* 0x0000000c030c7223 */ /* 0x000fc80000000003 */
[----:B------:R-:W-:-:S04]  /*04a0*/  FFMA R3, R0, R12, RZ ;  /* 0x0000000c00037223 */ /* 0x000fc800000000ff */
[----:B------:R-:W-:-:S04]  /*04b0*/  FFMA R8, R11, R3, R0 ;  /* 0x000000030b087223 */ /* 0x000fc80000000000 */
[----:B------:R-:W-:-:S04]  /*04c0*/  FFMA R13, R12, R8, R3 ;  /* 0x000000080c0d7223 */ /* 0x000fc80000000003 */
[----:B------:R-:W-:-:S04]  /*04d0*/  FFMA R8, R11, R13, R0 ;  /* 0x0000000d0b087223 */ /* 0x000fc80000000000 */
[----:B------:R-:W-:-:S05]  /*04e0*/  FFMA R0, R12, R8, R13 ;  /* 0x000000080c007223 */ /* 0x000fca000000000d */
[----:B------:R-:W-:-:S04]  /*04f0*/  SHF.R.U32.HI R3, RZ, 0x17, R0 ;  /* 0x00000017ff037819 */ /* 0x000fc80000011600 */
[----:B------:R-:W-:-:S05]  /*0500*/  LOP3.LUT R3, R3, 0xff, RZ, 0xc0, !PT ;  /* 0x000000ff03037812 */ /* 0x000fca00078ec0ff */
[----:B------:R-:W-:-:S04]  /*0510*/  IMAD.IADD R9, R3, 0x1, R7 ;  /* 0x0000000103097824 */ /* 0x000fc800078e0207 */
[----:B------:R-:W-:-:S05]  /*0520*/  VIADD R3, R9, 0xffffffff ;  /* 0xffffffff09037836 */ /* 0x000fca0000000000 */
[----:B------:R-:W-:-:S13]  /*0530*/  ISETP.GE.U32.AND P0, PT, R3, 0xfe, PT ;  /* 0x000000fe0300780c */ /* 0x000fda0003f06070 */
[----:B------:R-:W-:Y:S05]  /*0540*/  @!P0 BRA `(.L_x_9) ;  /* 0x0000000000808947 */ /* 0x000fea0003800000 */
[----:B------:R-:W-:-:S13]  /*0550*/  ISETP.GT.AND P0, PT, R9, 0xfe, PT ;  /* 0x000000fe0900780c */ /* 0x000fda0003f04270 */
[----:B------:R-:W-:Y:S05]  /*0560*/  @P0 BRA `(.L_x_10) ;  /* 0x00000000006c0947 */ /* 0x000fea0003800000 */
[----:B------:R-:W-:-:S13]  /*0570*/  ISETP.GE.AND P0, PT, R9, 0x1, PT ;  /* 0x000000010900780c */ /* 0x000fda0003f06270 */
[----:B------:R-:W-:Y:S05]  /*0580*/  @P0 BRA `(.L_x_11) ;  /* 0x0000000000740947 */ /* 0x000fea0003800000 */
[----:B------:R-:W-:Y:S02]  /*0590*/  ISETP.GE.AND P0, PT, R9, -0x18, PT ;  /* 0xffffffe80900780c */ /* 0x000fe40003f06270 */
[----:B------:R-:W-:-:S11]  /*05a0*/  LOP3.LUT R0, R0, 0x80000000, RZ, 0xc0, !PT ;  /* 0x8000000000007812 */ /* 0x000fd600078ec0ff */
[----:B------:R-:W-:Y:S05]  /*05b0*/  @!P0 BRA `(.L_x_11) ;  /* 0x0000000000688947 */ /* 0x000fea0003800000 */
[CCC-:B------:R-:W-:Y:S01]  /*05c0*/  FFMA.RZ R3, R12.reuse, R8.reuse, R13.reuse ;  /* 0x000000080c037223 */ /* 0x1c0fe2000000c00d */
[CCC-:B------:R-:W-:Y:S01]  /*05d0*/  FFMA.RM R6, R12.reuse, R8.reuse, R13.reuse ;  /* 0x000000080c067223 */ /* 0x1c0fe2000000400d */
[C---:B------:R-:W-:Y:S02]  /*05e0*/  ISETP.NE.AND P2, PT, R9.reuse, RZ, PT ;  /* 0x000000ff0900720c */ /* 0x040fe40003f45270 */
[----:B------:R-:W-:Y:S02]  /*05f0*/  ISETP.NE.AND P1, PT, R9, RZ, PT ;  /* 0x000000ff0900720c */ /* 0x000fe40003f25270 */
[----:B------:R-:W-:Y:S01]  /*0600*/  LOP3.LUT R7, R3, 0x7fffff, RZ, 0xc0, !PT ;  /* 0x007fffff03077812 */ /* 0x000fe200078ec0ff */
[----:B------:R-:W-:Y:S01]  /*0610*/  FFMA.RP R3, R12, R8, R13 ;  /* 0x000000080c037223 */ /* 0x000fe2000000800d */
[----:B------:R-:W-:Y:S02]  /*0620*/  VIADD R8, R9, 0x20 ;  /* 0x0000002009087836 */ /* 0x000fe40000000000 */
[----:B------:R-:W-:Y:S01]  /*0630*/  LOP3.LUT R7, R7, 0x800000, RZ, 0xfc, !PT ;  /* 0x0080000007077812 */ /* 0x000fe200078efcff */
[----:B------:R-:W-:Y:S01]  /*0640*/  IMAD.MOV R9, RZ, RZ, -R9 ;  /* 0x000000ffff097224 */ /* 0x000fe200078e0a09 */
[----:B------:R-:W-:-:S02]  /*0650*/  FSETP.NEU.FTZ.AND P0, PT, R3, R6, PT ;  /* 0x000000060300720b */ /* 0x000fc40003f1d000 */
[----:B------:R-:W-:Y:S02]  /*0660*/  SHF.L.U32 R8, R7, R8, RZ ;  /* 0x0000000807087219 */ /* 0x000fe400000006ff */
[----:B------:R-:W-:Y:S02]  /*0670*/  SEL R6, R9, RZ, P2 ;  /* 0x000000ff09067207 */ /* 0x000fe40001000000 */
[----:B------:R-:W-:Y:S02]  /*0680*/  ISETP.NE.AND P1, PT, R8, RZ, P1 ;  /* 0x000000ff0800720c */ /* 0x000fe40000f25270 */
[----:B------:R-:W-:Y:S02]  /*0690*/  SHF.R.U32.HI R6, RZ, R6, R7 ;  /* 0x00000006ff067219 */ /* 0x000fe40000011607 */
[----:B------:R-:W-:Y:S02]  /*06a0*/  PLOP3.LUT P0, PT, P0, P1, PT, 0xf8, 0x8f ;  /* 0x00000000008f781c */ /* 0x000fe40000703f70 */
[----:B------:R-:W-:-:S02]  /*06b0*/  SHF.R.U32.HI R8, RZ, 0x1, R6 ;  /* 0x00000001ff087819 */ /* 0x000fc40000011606 */
[----:B------:R-:W-:-:S04]  /*06c0*/  SEL R3, RZ, 0x1, !P0 ;  /* 0x00000001ff037807 */ /* 0x000fc80004000000 */
[----:B------:R-:W-:-:S04]  /*06d0*/  LOP3.LUT R3, R3, 0x1, R8, 0xf8, !PT ;  /* 0x0000000103037812 */ /* 0x000fc800078ef808 */
[----:B------:R-:W-:-:S05]  /*06e0*/  LOP3.LUT R3, R3, R6, RZ, 0xc0, !PT ;  /* 0x0000000603037212 */ /* 0x000fca00078ec0ff */
[----:B------:R-:W-:-:S05]  /*06f0*/  IMAD.IADD R3, R8, 0x1, R3 ;  /* 0x0000000108037824 */ /* 0x000fca00078e0203 */
[----:B------:R-:W-:Y:S01]  /*0700*/  LOP3.LUT R0, R3, R0, RZ, 0xfc, !PT ;  /* 0x0000000003007212 */ /* 0x000fe200078efcff */
[----:B------:R-:W-:Y:S06]  /*0710*/  BRA `(.L_x_11) ;  /* 0x0000000000107947 */ /* 0x000fec0003800000 */
.L_x_10:
[----:B------:R-:W-:-:S04]  /*0720*/  LOP3.LUT R0, R0, 0x80000000, RZ, 0xc0, !PT ;  /* 0x8000000000007812 */ /* 0x000fc800078ec0ff */
[----:B------:R-:W-:Y:S01]  /*0730*/  LOP3.LUT R0, R0, 0x7f800000, RZ, 0xfc, !PT ;  /* 0x7f80000000007812 */ /* 0x000fe200078efcff */
[----:B------:R-:W-:Y:S06]  /*0740*/  BRA `(.L_x_11) ;  /* 0x0000000000047947 */ /* 0x000fec0003800000 */
.L_x_9:
[----:B------:R-:W-:-:S07]  /*0750*/  IMAD R0, R7, 0x800000, R0 ;  /* 0x0080000007007824 */ /* 0x000fce00078e0200 */
.L_x_11:
[----:B------:R-:W-:Y:S05]  /*0760*/  BSYNC.RECONVERGENT B2 ;  /* 0x0000000000027941 */ /* 0x000fea0003800200 */
.L_x_8:
[----:B------:R-:W-:Y:S05]  /*0770*/  BRA `(.L_x_12) ;  /* 0x0000000000207947 */ /* 0x000fea0003800000 */
.L_x_7:
[----:B------:R-:W-:-:S04]  /*0780*/  LOP3.LUT R0, R9, 0x80000000, R8, 0x48, !PT ;  /* 0x8000000009007812 */ /* 0x000fc800078e4808 */
[----:B------:R-:W-:Y:S01]  /*0790*/  LOP3.LUT R0, R0, 0x7f800000, RZ, 0xfc, !PT ;  /* 0x7f80000000007812 */ /* 0x000fe200078efcff */
[----:B------:R-:W-:Y:S06]  /*07a0*/  BRA `(.L_x_12) ;  /* 0x0000000000147947 */ /* 0x000fec0003800000 */
.L_x_6:
[----:B------:R-:W-:Y:S01]  /*07b0*/  LOP3.LUT R0, R9, 0x80000000, R8, 0x48, !PT ;  /* 0x8000000009007812 */ /* 0x000fe200078e4808 */
[----:B------:R-:W-:Y:S06]  /*07c0*/  BRA `(.L_x_12) ;  /* 0x00000000000c7947 */ /* 0x000fec0003800000 */
.L_x_5:
[----:B------:R-:W0:Y:S01]  /*07d0*/  MUFU.RSQ R0, -QNAN ;  /* 0xffc0000000007908 */ /* 0x000e220000001400 */
[----:B------:R-:W-:Y:S05]  /*07e0*/  BRA `(.L_x_12) ;  /* 0x0000000000047947 */ /* 0x000fea0003800000 */
.L_x_4:
[----:B------:R-:W-:-:S07]  /*07f0*/  FADD.FTZ R0, R0, R3 ;  /* 0x0000000300007221 */ /* 0x000fce0000010000 */
.L_x_12:
[----:B------:R-:W-:Y:S05]  /*0800*/  BSYNC.RECONVERGENT B1 ;  /* 0x0000000000017941 */ /* 0x000fea0003800200 */
.L_x_2:
[----:B------:R-:W-:-:S04]  /*0810*/  IMAD.MOV.U32 R3, RZ, RZ, 0x0 ;  /* 0x00000000ff037424 */ /* 0x000fc800078e00ff */
[----:B0-----:R-:W-:Y:S05]  /*0820*/  RET.REL.NODEC R2 `(staggered_sharp) ;  /* 0xfffffff402f47950 */ /* 0x001fea0003c3ffff */
.L_x_13:
[----:B------:R-:W-:-:S00]  /*0830*/  BRA `(.L_x_13) ;  /* 0xfffffffc00fc7947 */ /* 0x000fc0000383ffff */
[----:B------:R-:W-:-:S00]  /*0840*/  NOP ;  /* 0x0000000000007918 */ /* 0x000fc00000000000 */
        /* <DEDUP_REMOVED lines=11> */
.L_x_14:


//--------------------- .nv.shared.reserved.0     --------------------------
	.section	.nv.shared.reserved.0,"aw",@nobits
	.weak		__nv_reservedSMEM_offset_0_alias
	.size		__nv_reservedSMEM_offset_0_alias, 0, 64
	.other		__nv_reservedSMEM_offset_0_alias,@"STO_CUDA_RESERVED_SHARED STV_DEFAULT"
__nv_reservedSMEM_offset_0_alias:
	.zero		0
	.zero		64


//--------------------- .nv.constant0.staggered_sharp --------------------------
	.section	.nv.constant0.staggered_sharp,"a",@progbits
	.sectionflags	@""
	.align	4
.nv.constant0.staggered_sharp:
	.zero		908


//--------------------- SYMBOLS --------------------------

	.type		.nv.reservedSmem.offset0,@object
	.size		.nv.reservedSmem.offset0,0x4
